	.headerflags	@"EF_CUDA_TEXMODE_UNIFIED EF_CUDA_64BIT_ADDRESS EF_CUDA_ACCELERATORS EF_CUDA_SM90 EF_CUDA_VIRTUAL_SM(EF_CUDA_SM90)"
	.elftype	@"ET_EXEC"


//--------------------- .nv.info                  --------------------------
	.section	.nv.info,"",@"SHT_CUDA_INFO"
	.align	4


	//----- nvinfo : EIATTR_REGCOUNT
	.align		4
        /*0000*/ 	.byte	0x04, 0x2f
        /*0002*/ 	.short	(.L_1 - .L_0)
	.align		4
.L_0:
        /*0004*/ 	.word	index@(triton_poi_fused_convolution_21)
        /*0008*/ 	.word	0x0000001e


	//----- nvinfo : EIATTR_MIN_STACK_SIZE
	.align		4
.L_1:
        /*000c*/ 	.byte	0x04, 0x12
        /*000e*/ 	.short	(.L_3 - .L_2)
	.align		4
.L_2:
        /*0010*/ 	.word	index@(triton_poi_fused_convolution_21)
        /*0014*/ 	.word	0x00000000


	//----- nvinfo : EIATTR_FRAME_SIZE
	.align		4
.L_3:
        /*0018*/ 	.byte	0x04, 0x11
        /*001a*/ 	.short	(.L_5 - .L_4)
	.align		4
.L_4:
        /*001c*/ 	.word	index@(triton_poi_fused_convolution_21)
        /*0020*/ 	.word	0x00000000


	//----- nvinfo : EIATTR_MIN_STACK_SIZE
	.align		4
.L_5:
        /*0024*/ 	.byte	0x04, 0x12
        /*0026*/ 	.short	(.L_7 - .L_6)
	.align		4
.L_6:
        /*0028*/ 	.word	index@(triton_poi_fused_convolution_21)
        /*002c*/ 	.word	0x00000000
.L_7:


//--------------------- .nv.info.triton_poi_fused_convolution_21 --------------------------
	.section	.nv.info.triton_poi_fused_convolution_21,"",@"SHT_CUDA_INFO"
	.sectionflags	@""
	.align	4


	//----- nvinfo : EIATTR_CUDA_API_VERSION
	.align		4
        /*0000*/ 	.byte	0x04, 0x37
        /*0002*/ 	.short	(.L_9 - .L_8)
.L_8:
        /*0004*/ 	.word	0x0000007c


	//----- nvinfo : EIATTR_KPARAM_INFO
	.align		4
.L_9:
        /*0008*/ 	.byte	0x04, 0x17
        /*000a*/ 	.short	(.L_11 - .L_10)
.L_10:
        /*000c*/ 	.word	0x00000000
        /*0010*/ 	.short	0x0004
        /*0012*/ 	.short	0x001c
        /*0014*/ 	.byte	0x00, 0xf0, 0x11, 0x00


	//----- nvinfo : EIATTR_KPARAM_INFO
	.align		4
.L_11:
        /*0018*/ 	.byte	0x04, 0x17
        /*001a*/ 	.short	(.L_13 - .L_12)
.L_12:
        /*001c*/ 	.word	0x00000000
        /*0020*/ 	.short	0x0003
        /*0022*/ 	.short	0x0018
        /*0024*/ 	.byte	0x00, 0xf0, 0x11, 0x00


	//----- nvinfo : EIATTR_KPARAM_INFO
	.align		4
.L_13:
        /*0028*/ 	.byte	0x04, 0x17
        /*002a*/ 	.short	(.L_15 - .L_14)
.L_14:
        /*002c*/ 	.word	0x00000000
        /*0030*/ 	.short	0x0002
        /*0032*/ 	.short	0x0010
        /*0034*/ 	.byte	0x00, 0xf4, 0x21, 0x00


	//----- nvinfo : EIATTR_KPARAM_INFO
	.align		4
.L_15:
        /*0038*/ 	.byte	0x04, 0x17
        /*003a*/ 	.short	(.L_17 - .L_16)
.L_16:
        /*003c*/ 	.word	0x00000000
        /*0040*/ 	.short	0x0001
        /*0042*/ 	.short	0x0008
        /*0044*/ 	.byte	0x00, 0xf4, 0x21, 0x00


	//----- nvinfo : EIATTR_KPARAM_INFO
	.align		4
.L_17:
        /*0048*/ 	.byte	0x04, 0x17
        /*004a*/ 	.short	(.L_19 - .L_18)
.L_18:
        /*004c*/ 	.word	0x00000000
        /*0050*/ 	.short	0x0000
        /*0052*/ 	.short	0x0000
        /*0054*/ 	.byte	0x00, 0xf4, 0x21, 0x00


	//----- nvinfo : EIATTR_SPARSE_MMA_MASK
	.align		4
.L_19:
        /*0058*/ 	.byte	0x03, 0x50
        /*005a*/ 	.short	0x0000


	//----- nvinfo : EIATTR_MAXREG_COUNT
	.align		4
        /*005c*/ 	.byte	0x03, 0x1b
        /*005e*/ 	.short	0x00ff


	//----- nvinfo : EIATTR_EXIT_INSTR_OFFSETS
	.align		4
        /*0060*/ 	.byte	0x04, 0x1c
        /*0062*/ 	.short	(.L_21 - .L_20)


	//   ....[0]....
.L_20:
        /*0064*/ 	.word	0x000006a0


	//   ....[1]....
        /*0068*/ 	.word	0x000006c0


	//----- nvinfo : EIATTR_REQNTID
	.align		4
.L_21:
        /*006c*/ 	.byte	0x04, 0x10
        /*006e*/ 	.short	(.L_23 - .L_22)
.L_22:
        /*0070*/ 	.word	0x00000080
        /*0074*/ 	.word	0x00000001
        /*0078*/ 	.word	0x00000001


	//----- nvinfo : EIATTR_CBANK_PARAM_SIZE
	.align		4
.L_23:
        /*007c*/ 	.byte	0x03, 0x19
        /*007e*/ 	.short	0x0020


	//----- nvinfo : EIATTR_PARAM_CBANK
	.align		4
        /*0080*/ 	.byte	0x04, 0x0a
        /*0082*/ 	.short	(.L_25 - .L_24)
	.align		4
.L_24:
        /*0084*/ 	.word	index@(.nv.constant0.triton_poi_fused_convolution_21)
        /*0088*/ 	.short	0x0210
        /*008a*/ 	.short	0x0020


	//----- nvinfo : EIATTR_SW_WAR
	.align		4
.L_25:
        /*008c*/ 	.byte	0x04, 0x36
        /*008e*/ 	.short	(.L_27 - .L_26)
.L_26:
        /*0090*/ 	.word	0x00000008
.L_27:


//--------------------- .nv.callgraph             --------------------------
	.section	.nv.callgraph,"",@"SHT_CUDA_CALLGRAPH"
	.align	4
	.sectionentsize	8
	.align		4
        /*0000*/ 	.word	0x00000000
	.align		4
        /*0004*/ 	.word	0xffffffff
	.align		4
        /*0008*/ 	.word	0x00000000
	.align		4
        /*000c*/ 	.word	0xfffffffe
	.align		4
        /*0010*/ 	.word	0x00000000
	.align		4
        /*0014*/ 	.word	0xfffffffd
	.align		4
        /*0018*/ 	.word	0x00000000
	.align		4
        /*001c*/ 	.word	0xfffffffc


//--------------------- .text.triton_poi_fused_convolution_21 --------------------------
	.section	.text.triton_poi_fused_convolution_21,"ax",@progbits
	.sectionflags	@"SHF_BARRIERS=1"
	.align	128
        .global         triton_poi_fused_convolution_21
        .type           triton_poi_fused_convolution_21,@function
        .size           triton_poi_fused_convolution_21,(.L_x_1 - triton_poi_fused_convolution_21)
        .other          triton_poi_fused_convolution_21,@"STO_CUDA_ENTRY STV_DEFAULT"
triton_poi_fused_convolution_21:
.text.triton_poi_fused_convolution_21:
[----:B------:R-:W0:Y:S01]  /*0000*/  LDC R1, c[0x0][0x28] ;  /* 0x00000a00ff017b82 */ /* 0x000e220000000800 */
[----:B------:R-:W1:Y:S07]  /*0010*/  S2R R3, SR_CTAID.Z ;  /* 0x0000000000037919 */ /* 0x000e6e0000002700 */
[----:B------:R-:W1:Y:S01]  /*0020*/  S2UR UR4, SR_CTAID.Y ;  /* 0x00000000000479c3 */ /* 0x000e620000002600 */
[----:B------:R-:W-:Y:S01]  /*0030*/  CS2R R16, SRZ ;  /* 0x0000000000107805 */ /* 0x000fe2000001ff00 */
[----:B------:R-:W-:Y:S01]  /*0040*/  ULDC.64 UR6, c[0x0][0x208] ;  /* 0x0000820000067ab9 */ /* 0x000fe20000000a00 */
[----:B------:R-:W2:Y:S01]  /*0050*/  S2R R19, SR_TID.X ;  /* 0x0000000000137919 */ /* 0x000ea20000002100 */
[----:B------:R-:W3:Y:S04]  /*0060*/  S2R R2, SR_CTAID.X ;  /* 0x0000000000027919 */ /* 0x000ee80000002500 */
[----:B------:R-:W1:Y:S08]  /*0070*/  LDC R0, c[0x0][0x10] ;  /* 0x00000400ff007b82 */ /* 0x000e700000000800 */
[----:B------:R-:W4:Y:S01]  /*0080*/  LDC.64 R14, c[0x0][0x210] ;  /* 0x00008400ff0e7b82 */ /* 0x000f220000000a00 */
[----:B-1----:R-:W-:-:S04]  /*0090*/  IMAD R3, R3, R0, UR4 ;  /* 0x0000000403037e24 */ /* 0x002fc8000f8e0200 */
[----:B------:R-:W-:Y:S01]  /*00a0*/  IMAD.SHL.U32 R0, R3, 0x400, RZ ;  /* 0x0000040003007824 */ /* 0x000fe200078e00ff */
[----:B---3--:R-:W-:-:S04]  /*00b0*/  ISETP.GE.AND P0, PT, R2, 0x9, PT ;  /* 0x000000090200780c */ /* 0x008fc80003f06270 */
[----:B--2---:R-:W-:-:S04]  /*00c0*/  LOP3.LUT R9, R0, 0x7f, R19, 0xf8, !PT ;  /* 0x0000007f00097812 */ /* 0x004fc800078ef813 */
[C---:B------:R-:W-:Y:S01]  /*00d0*/  LOP3.LUT R5, R9.reuse, 0x80, RZ, 0xfc, !PT ;  /* 0x0000008009057812 */ /* 0x040fe200078efcff */
[C-C-:B------:R-:W-:Y:S01]  /*00e0*/  IMAD R13, R9.reuse, 0x9, R2.reuse ;  /* 0x00000009090d7824 */ /* 0x140fe200078e0202 */
[----:B------:R-:W-:Y:S02]  /*00f0*/  ISETP.LT.AND P5, PT, R9, 0x40000, !P0 ;  /* 0x000400000900780c */ /* 0x000fe400047a1270 */
[C---:B------:R-:W-:Y:S01]  /*0100*/  ISETP.LT.AND P6, PT, R5.reuse, 0x40000, !P0 ;  /* 0x000400000500780c */ /* 0x040fe200047c1270 */
[----:B------:R-:W-:Y:S01]  /*0110*/  IMAD R7, R5, 0x9, R2 ;  /* 0x0000000905077824 */ /* 0x000fe200078e0202 */
[C---:B------:R-:W-:Y:S02]  /*0120*/  LOP3.LUT R4, R9.reuse, 0x200, RZ, 0xfc, !PT ;  /* 0x0000020009047812 */ /* 0x040fe400078efcff */
[----:B------:R-:W-:Y:S02]  /*0130*/  LOP3.LUT R6, R9, 0x280, RZ, 0xfc, !PT ;  /* 0x0000028009067812 */ /* 0x000fe400078efcff */
[----:B------:R-:W-:Y:S01]  /*0140*/  ISETP.LT.AND P4, PT, R4, 0x40000, !P0 ;  /* 0x000400000400780c */ /* 0x000fe20004781270 */
[----:B----4-:R-:W-:Y:S01]  /*0150*/  IMAD.WIDE R4, R13, 0x4, R14 ;  /* 0x000000040d047825 */ /* 0x010fe200078e020e */
[----:B------:R-:W-:-:S02]  /*0160*/  ISETP.LT.AND P3, PT, R6, 0x40000, !P0 ;  /* 0x000400000600780c */ /* 0x000fc40004761270 */
[----:B------:R-:W-:Y:S01]  /*0170*/  LOP3.LUT R8, R9, 0x300, RZ, 0xfc, !PT ;  /* 0x0000030009087812 */ /* 0x000fe200078efcff */
[----:B------:R-:W-:Y:S01]  /*0180*/  IMAD.WIDE R6, R7, 0x4, R14 ;  /* 0x0000000407067825 */ /* 0x000fe200078e020e */
[C---:B------:R-:W-:Y:S01]  /*0190*/  LOP3.LUT R10, R9.reuse, 0x380, RZ, 0xfc, !PT ;  /* 0x00000380090a7812 */ /* 0x040fe200078efcff */
[----:B------:R-:W2:Y:S01]  /*01a0*/  @P5 LDG.E.EL R16, desc[UR6][R4.64] ;  /* 0x0000000604105981 */ /* 0x000ea2000c2e1900 */
[C---:B------:R-:W-:Y:S02]  /*01b0*/  LOP3.LUT R11, R9.reuse, 0x100, RZ, 0xfc, !PT ;  /* 0x00000100090b7812 */ /* 0x040fe400078efcff */
[----:B------:R-:W-:Y:S01]  /*01c0*/  LOP3.LUT R9, R9, 0x180, RZ, 0xfc, !PT ;  /* 0x0000018009097812 */ /* 0x000fe200078efcff */
[----:B------:R1:W3:Y:S01]  /*01d0*/  @P6 LDG.E.EL R17, desc[UR6][R6.64] ;  /* 0x0000000606116981 */ /* 0x0002e2000c2e1900 */
[----:B------:R-:W-:Y:S02]  /*01e0*/  ISETP.LT.AND P5, PT, R11, 0x40000, !P0 ;  /* 0x000400000b00780c */ /* 0x000fe400047a1270 */
[----:B------:R-:W-:Y:S01]  /*01f0*/  ISETP.LT.AND P6, PT, R9, 0x40000, !P0 ;  /* 0x000400000900780c */ /* 0x000fe200047c1270 */
[--C-:B------:R-:W-:Y:S01]  /*0200*/  IMAD R11, R11, 0x9, R2.reuse ;  /* 0x000000090b0b7824 */ /* 0x100fe200078e0202 */
[----:B------:R-:W-:Y:S01]  /*0210*/  ISETP.LT.AND P2, PT, R8, 0x40000, !P0 ;  /* 0x000400000800780c */ /* 0x000fe20004741270 */
[----:B------:R-:W-:Y:S01]  /*0220*/  IMAD R9, R9, 0x9, R2 ;  /* 0x0000000909097824 */ /* 0x000fe200078e0202 */
[----:B------:R-:W-:Y:S01]  /*0230*/  ISETP.LT.AND P1, PT, R10, 0x40000, !P0 ;  /* 0x000400000a00780c */ /* 0x000fe20004721270 */
[----:B------:R-:W-:-:S02]  /*0240*/  IMAD.MOV.U32 R18, RZ, RZ, RZ ;  /* 0x000000ffff127224 */ /* 0x000fc400078e00ff */
[----:B------:R-:W-:Y:S02]  /*0250*/  IMAD.MOV.U32 R20, RZ, RZ, RZ ;  /* 0x000000ffff147224 */ /* 0x000fe400078e00ff */
[----:B-1----:R-:W-:-:S04]  /*0260*/  IMAD.WIDE R6, R11, 0x4, R14 ;  /* 0x000000040b067825 */ /* 0x002fc800078e020e */
[----:B------:R-:W-:Y:S01]  /*0270*/  IMAD.WIDE R8, R9, 0x4, R14 ;  /* 0x0000000409087825 */ /* 0x000fe200078e020e */
[----:B------:R-:W4:Y:S04]  /*0280*/  @P5 LDG.E.EL R18, desc[UR6][R6.64] ;  /* 0x0000000606125981 */ /* 0x000f28000c2e1900 */
[----:B------:R-:W5:Y:S01]  /*0290*/  @P6 LDG.E.EL R20, desc[UR6][R8.64] ;  /* 0x0000000608146981 */ /* 0x000f62000c2e1900 */
[C---:B------:R-:W-:Y:S02]  /*02a0*/  VIADD R21, R13.reuse, 0x1200 ;  /* 0x000012000d157836 */ /* 0x040fe40000000000 */
[C---:B------:R-:W-:Y:S02]  /*02b0*/  VIADD R23, R13.reuse, 0x1680 ;  /* 0x000016800d177836 */ /* 0x040fe40000000000 */
[----:B------:R-:W-:-:S02]  /*02c0*/  VIADD R25, R13, 0x1b00 ;  /* 0x00001b000d197836 */ /* 0x000fc40000000000 */
[----:B------:R-:W-:Y:S02]  /*02d0*/  VIADD R27, R13, 0x1f80 ;  /* 0x00001f800d1b7836 */ /* 0x000fe40000000000 */
[----:B------:R-:W-:-:S04]  /*02e0*/  IMAD.WIDE R4, R21, 0x4, R14 ;  /* 0x0000000415047825 */ /* 0x000fc800078e020e */
[----:B------:R-:W-:Y:S01]  /*02f0*/  IMAD.WIDE R10, R23, 0x4, R14 ;  /* 0x00000004170a7825 */ /* 0x000fe200078e020e */
[----:B------:R-:W-:-:S03]  /*0300*/  CS2R R22, SRZ ;  /* 0x0000000000167805 */ /* 0x000fc6000001ff00 */
[----:B------:R-:W-:-:S03]  /*0310*/  IMAD.WIDE R12, R25, 0x4, R14 ;  /* 0x00000004190c7825 */ /* 0x000fc600078e020e */
[----:B------:R-:W5:Y:S01]  /*0320*/  @P3 LDG.E.EL R22, desc[UR6][R10.64] ;  /* 0x000000060a163981 */ /* 0x000f62000c2e1900 */
[----:B------:R-:W-:Y:S02]  /*0330*/  IMAD.MOV.U32 R21, RZ, RZ, RZ ;  /* 0x000000ffff157224 */ /* 0x000fe400078e00ff */
[----:B------:R-:W-:Y:S01]  /*0340*/  IMAD.MOV.U32 R24, RZ, RZ, RZ ;  /* 0x000000ffff187224 */ /* 0x000fe200078e00ff */
[----:B------:R-:W5:Y:S01]  /*0350*/  @P2 LDG.E.EL R23, desc[UR6][R12.64] ;  /* 0x000000060c172981 */ /* 0x000f62000c2e1900 */
[----:B------:R-:W-:-:S03]  /*0360*/  IMAD.WIDE R14, R27, 0x4, R14 ;  /* 0x000000041b0e7825 */ /* 0x000fc600078e020e */
[----:B------:R-:W5:Y:S04]  /*0370*/  @P4 LDG.E.EL R21, desc[UR6][R4.64] ;  /* 0x0000000604154981 */ /* 0x000f68000c2e1900 */
[----:B------:R1:W5:Y:S01]  /*0380*/  @P1 LDG.E.EL R24, desc[UR6][R14.64] ;  /* 0x000000060e181981 */ /* 0x000362000c2e1900 */
[----:B------:R-:W1:Y:S01]  /*0390*/  S2R R25, SR_TID.X ;  /* 0x0000000000197919 */ /* 0x000e620000002100 */
[----:B------:R-:W1:Y:S01]  /*03a0*/  S2UR UR5, SR_CgaCtaId ;  /* 0x00000000000579c3 */ /* 0x000e620000008800 */
[----:B------:R-:W-:Y:S01]  /*03b0*/  UMOV UR4, 0x400 ;  /* 0x0000040000047882 */ /* 0x000fe20000000000 */
[----:B------:R-:W-:-:S06]  /*03c0*/  IMAD.SHL.U32 R19, R19, 0x4, RZ ;  /* 0x0000000413137824 */ /* 0x000fcc00078e00ff */
[----:B01----:R-:W0:Y:S01]  /*03d0*/  LDC.64 R14, c[0x0][0x218] ;  /* 0x00008600ff0e7b82 */ /* 0x003e220000000a00 */
[----:B------:R-:W-:Y:S01]  /*03e0*/  UPRMT UR4, UR5, 0x654, UR4 ;  /* 0x0000065405047896 */ /* 0x000fe20008000004 */
[C---:B------:R-:W-:Y:S01]  /*03f0*/  LOP3.LUT R6, R25.reuse, 0x7f, RZ, 0xc0, !PT ;  /* 0x0000007f19067812 */ /* 0x040fe200078ec0ff */
[----:B------:R-:W-:-:S04]  /*0400*/  IMAD.SHL.U32 R7, R25, 0x4, RZ ;  /* 0x0000000419077824 */ /* 0x000fc800078e00ff */
[----:B------:R-:W-:Y:S02]  /*0410*/  LEA R25, R6, UR4, 0x2 ;  /* 0x0000000406197c11 */ /* 0x000fe4000f8e10ff */
[----:B------:R-:W-:-:S04]  /*0420*/  LOP3.LUT R7, R7, 0x1fc, RZ, 0xc0, !PT ;  /* 0x000001fc07077812 */ /* 0x000fc800078ec0ff */
[----:B------:R-:W-:Y:S02]  /*0430*/  LEA R26, R7, UR4, 0x2 ;  /* 0x00000004071a7c11 */ /* 0x000fe4000f8e10ff */
[----:B------:R-:W-:Y:S01]  /*0440*/  LOP3.LUT R19, R19, 0x1fc, RZ, 0xc0, !PT ;  /* 0x000001fc13137812 */ /* 0x000fe200078ec0ff */
[----:B--2---:R1:W-:Y:S04]  /*0450*/  STS [R25], R16 ;  /* 0x0000001019007388 */ /* 0x0043e80000000800 */
[----:B---3--:R2:W-:Y:S04]  /*0460*/  STS [R25+0x200], R17 ;  /* 0x0002001119007388 */ /* 0x0085e80000000800 */
[----:B----4-:R3:W-:Y:S04]  /*0470*/  STS [R25+0x400], R18 ;  /* 0x0004001219007388 */ /* 0x0107e80000000800 */
[----:B-----5:R-:W-:Y:S01]  /*0480*/  STS [R25+0x600], R20 ;  /* 0x0006001419007388 */ /* 0x020fe20000000800 */
[----:B------:R-:W-:Y:S06]  /*0490*/  BAR.SYNC.DEFER_BLOCKING 0x0 ;  /* 0x0000000000007b1d */ /* 0x000fec0000010000 */
[----:B------:R-:W4:Y:S02]  /*04a0*/  LDS.128 R8, [R26] ;  /* 0x000000001a087984 */ /* 0x000f240000000c00 */
[----:B------:R-:W-:Y:S06]  /*04b0*/  BAR.SYNC.DEFER_BLOCKING 0x0 ;  /* 0x0000000000007b1d */ /* 0x000fec0000010000 */
[----:B------:R-:W-:Y:S04]  /*04c0*/  STS [R25], R21 ;  /* 0x0000001519007388 */ /* 0x000fe80000000800 */
[----:B------:R-:W-:Y:S04]  /*04d0*/  STS [R25+0x200], R22 ;  /* 0x0002001619007388 */ /* 0x000fe80000000800 */
[----:B------:R-:W-:Y:S04]  /*04e0*/  STS [R25+0x400], R23 ;  /* 0x0004001719007388 */ /* 0x000fe80000000800 */
[----:B------:R-:W-:Y:S01]  /*04f0*/  STS [R25+0x600], R24 ;  /* 0x0006001819007388 */ /* 0x000fe20000000800 */
[----:B------:R-:W-:Y:S01]  /*0500*/  BAR.SYNC.DEFER_BLOCKING 0x0 ;  /* 0x0000000000007b1d */ /* 0x000fe20000010000 */
[----:B-1----:R-:W-:-:S04]  /*0510*/  LOP3.LUT R16, R0, R19, RZ, 0xfc, !PT ;  /* 0x0000001300107212 */ /* 0x002fc800078efcff */
[----:B------:R-:W-:-:S04]  /*0520*/  SHF.R.S32.HI R13, RZ, 0x1f, R16 ;  /* 0x0000001fff0d7819 */ /* 0x000fc80000011410 */
[----:B--2---:R-:W-:Y:S02]  /*0530*/  LEA.HI R17, R13, R16, RZ, 0x9 ;  /* 0x000000100d117211 */ /* 0x004fe400078f48ff */
[----:B------:R-:W1:Y:S01]  /*0540*/  LDC.64 R12, c[0x0][0x220] ;  /* 0x00008800ff0c7b82 */ /* 0x000e620000000a00 */
[----:B------:R-:W2:Y:S01]  /*0550*/  LDS.128 R4, [R26] ;  /* 0x000000001a047984 */ /* 0x000ea20000000c00 */
[----:B---3--:R-:W-:Y:S02]  /*0560*/  SHF.R.S32.HI R18, RZ, 0x15, R3 ;  /* 0x00000015ff127819 */ /* 0x008fe40000011403 */
[----:B------:R-:W-:Y:S02]  /*0570*/  LOP3.LUT R3, R17, 0xfffffe00, RZ, 0xc0, !PT ;  /* 0xfffffe0011037812 */ /* 0x000fe400078ec0ff */
[----:B------:R-:W-:Y:S02]  /*0580*/  LOP3.LUT R0, R0, 0x200, R19, 0xfe, !PT ;  /* 0x0000020000007812 */ /* 0x000fe400078efe13 */
[----:B------:R-:W-:Y:S01]  /*0590*/  SGXT R19, R18, 0x1 ;  /* 0x000000011213781a */ /* 0x000fe20000000200 */
[----:B------:R-:W-:-:S03]  /*05a0*/  IMAD.IADD R3, R16, 0x1, -R3 ;  /* 0x0000000110037824 */ /* 0x000fc600078e0a03 */
[----:B------:R-:W-:Y:S01]  /*05b0*/  LEA.HI R19, R19, R0, RZ, 0x9 ;  /* 0x0000000013137211 */ /* 0x000fe200078f48ff */
[----:B------:R-:W-:Y:S01]  /*05c0*/  IMAD R2, R2, 0x200, R3 ;  /* 0x0000020002027824 */ /* 0x000fe200078e0203 */
[----:B------:R-:W-:Y:S02]  /*05d0*/  SHF.R.S32.HI R17, RZ, 0x9, R17 ;  /* 0x00000009ff117819 */ /* 0x000fe40000011411 */
[----:B------:R-:W-:Y:S02]  /*05e0*/  ISETP.LT.AND P1, PT, R16, 0x40000, !P0 ;  /* 0x000400001000780c */ /* 0x000fe40004721270 */
[----:B------:R-:W-:Y:S02]  /*05f0*/  SHF.R.S32.HI R19, RZ, 0x9, R19 ;  /* 0x00000009ff137819 */ /* 0x000fe40000011413 */
[----:B------:R-:W-:Y:S01]  /*0600*/  ISETP.LT.AND P0, PT, R0, 0x40000, !P0 ;  /* 0x000400000000780c */ /* 0x000fe20004701270 */
[--C-:B------:R-:W-:Y:S02]  /*0610*/  IMAD R17, R17, 0x1200, R2.reuse ;  /* 0x0000120011117824 */ /* 0x100fe400078e0202 */
[----:B------:R-:W-:-:S02]  /*0620*/  IMAD R19, R19, 0x1200, R2 ;  /* 0x0000120013137824 */ /* 0x000fc400078e0202 */
[----:B0-----:R-:W-:-:S04]  /*0630*/  IMAD.WIDE R2, R17, 0x4, R14 ;  /* 0x0000000411027825 */ /* 0x001fc800078e020e */
[----:B------:R-:W-:Y:S01]  /*0640*/  IMAD.WIDE R14, R19, 0x4, R14 ;  /* 0x00000004130e7825 */ /* 0x000fe200078e020e */
[----:B----4-:R0:W-:Y:S03]  /*0650*/  @P1 STG.E.128 desc[UR6][R2.64], R8 ;  /* 0x0000000802001986 */ /* 0x0101e6000c101d06 */
[----:B-1----:R-:W-:-:S04]  /*0660*/  IMAD.WIDE R16, R17, 0x4, R12 ;  /* 0x0000000411107825 */ /* 0x002fc800078e020c */
[----:B------:R-:W-:Y:S01]  /*0670*/  IMAD.WIDE R12, R19, 0x4, R12 ;  /* 0x00000004130c7825 */ /* 0x000fe200078e020c */
[----:B--2---:R0:W-:Y:S04]  /*0680*/  @P0 STG.E.128 desc[UR6][R14.64], R4 ;  /* 0x000000040e000986 */ /* 0x0041e8000c101d06 */
[----:B------:R0:W-:Y:S02]  /*0690*/  @P1 STG.E.128 desc[UR6][R16.64], R8 ;  /* 0x0000000810001986 */ /* 0x0001e4000c101d06 */
[----:B0-----:R-:W-:Y:S05]  /*06a0*/  @!P0 EXIT ;  /* 0x000000000000894d */ /* 0x001fea0003800000 */
[----:B------:R-:W-:Y:S01]  /*06b0*/  STG.E.128 desc[UR6][R12.64], R4 ;  /* 0x000000040c007986 */ /* 0x000fe2000c101d06 */
[----:B------:R-:W-:Y:S05]  /*06c0*/  EXIT ;  /* 0x000000000000794d */ /* 0x000fea0003800000 */
.L_x_0:
[----:B------:R-:W-:-:S00]  /*06d0*/  BRA `(.L_x_0) ;  /* 0xfffffffc00fc7947 */ /* 0x000fc0000383ffff */
[----:B------:R-:W-:-:S00]  /*06e0*/  NOP ;  /* 0x0000000000007918 */ /* 0x000fc00000000000 */
        /* <DEDUP_REMOVED lines=9> */
.L_x_1:


//--------------------- .nv.shared.triton_poi_fused_convolution_21 --------------------------
	.section	.nv.shared.triton_poi_fused_convolution_21,"aw",@nobits
	.sectionflags	@""
	.align	16
	.zero		1024


//--------------------- .nv.constant0.triton_poi_fused_convolution_21 --------------------------
	.section	.nv.constant0.triton_poi_fused_convolution_21,"a",@progbits
	.sectionflags	@""
	.align	4
.nv.constant0.triton_poi_fused_convolution_21:
	.zero		560
